	.headerflags	@"EF_CUDA_TEXMODE_UNIFIED EF_CUDA_64BIT_ADDRESS EF_CUDA_ACCELERATORS EF_CUDA_SM90 EF_CUDA_VIRTUAL_SM(EF_CUDA_SM90)"
	.elftype	@"ET_EXEC"


//--------------------- .nv.info                  --------------------------
	.section	.nv.info,"",@"SHT_CUDA_INFO"
	.align	4


	//----- nvinfo : EIATTR_REGCOUNT
	.align		4
        /*0000*/ 	.byte	0x04, 0x2f
        /*0002*/ 	.short	(.L_3 - .L_2)
	.align		4
.L_2:
        /*0004*/ 	.word	index@(triton_poi_fused__native_batch_norm_legit_no_training_29)
        /*0008*/ 	.word	0x00000012


	//----- nvinfo : EIATTR_MIN_STACK_SIZE
	.align		4
.L_3:
        /*000c*/ 	.byte	0x04, 0x12
        /*000e*/ 	.short	(.L_5 - .L_4)
	.align		4
.L_4:
        /*0010*/ 	.word	index@(triton_poi_fused__native_batch_norm_legit_no_training_29)
        /*0014*/ 	.word	0x00000000


	//----- nvinfo : EIATTR_FRAME_SIZE
	.align		4
.L_5:
        /*0018*/ 	.byte	0x04, 0x11
        /*001a*/ 	.short	(.L_7 - .L_6)
	.align		4
.L_6:
        /*001c*/ 	.word	index@(triton_poi_fused__native_batch_norm_legit_no_training_29)
        /*0020*/ 	.word	0x00000000


	//----- nvinfo : EIATTR_MIN_STACK_SIZE
	.align		4
.L_7:
        /*0024*/ 	.byte	0x04, 0x12
        /*0026*/ 	.short	(.L_9 - .L_8)
	.align		4
.L_8:
        /*0028*/ 	.word	index@(triton_poi_fused__native_batch_norm_legit_no_training_29)
        /*002c*/ 	.word	0x00000000
.L_9:


//--------------------- .nv.info.triton_poi_fused__native_batch_norm_legit_no_training_29 --------------------------
	.section	.nv.info.triton_poi_fused__native_batch_norm_legit_no_training_29,"",@"SHT_CUDA_INFO"
	.sectionflags	@""
	.align	4


	//----- nvinfo : EIATTR_CUDA_API_VERSION
	.align		4
        /*0000*/ 	.byte	0x04, 0x37
        /*0002*/ 	.short	(.L_11 - .L_10)
.L_10:
        /*0004*/ 	.word	0x0000007c


	//----- nvinfo : EIATTR_KPARAM_INFO
	.align		4
.L_11:
        /*0008*/ 	.byte	0x04, 0x17
        /*000a*/ 	.short	(.L_13 - .L_12)
.L_12:
        /*000c*/ 	.word	0x00000000
        /*0010*/ 	.short	0x0006
        /*0012*/ 	.short	0x0030
        /*0014*/ 	.byte	0x00, 0xf0, 0x11, 0x00


	//----- nvinfo : EIATTR_KPARAM_INFO
	.align		4
.L_13:
        /*0018*/ 	.byte	0x04, 0x17
        /*001a*/ 	.short	(.L_15 - .L_14)
.L_14:
        /*001c*/ 	.word	0x00000000
        /*0020*/ 	.short	0x0005
        /*0022*/ 	.short	0x0028
        /*0024*/ 	.byte	0x00, 0xf4, 0x21, 0x00


	//----- nvinfo : EIATTR_KPARAM_INFO
	.align		4
.L_15:
        /*0028*/ 	.byte	0x04, 0x17
        /*002a*/ 	.short	(.L_17 - .L_16)
.L_16:
        /*002c*/ 	.word	0x00000000
        /*0030*/ 	.short	0x0004
        /*0032*/ 	.short	0x0020
        /*0034*/ 	.byte	0x00, 0xf4, 0x21, 0x00


	//----- nvinfo : EIATTR_KPARAM_INFO
	.align		4
.L_17:
        /*0038*/ 	.byte	0x04, 0x17
        /*003a*/ 	.short	(.L_19 - .L_18)
.L_18:
        /*003c*/ 	.word	0x00000000
        /*0040*/ 	.short	0x0003
        /*0042*/ 	.short	0x0018
        /*0044*/ 	.byte	0x00, 0xf4, 0x21, 0x00


	//----- nvinfo : EIATTR_KPARAM_INFO
	.align		4
.L_19:
        /*0048*/ 	.byte	0x04, 0x17
        /*004a*/ 	.short	(.L_21 - .L_20)
.L_20:
        /*004c*/ 	.word	0x00000000
        /*0050*/ 	.short	0x0002
        /*0052*/ 	.short	0x0010
        /*0054*/ 	.byte	0x00, 0xf4, 0x21, 0x00


	//----- nvinfo : EIATTR_KPARAM_INFO
	.align		4
.L_21:
        /*0058*/ 	.byte	0x04, 0x17
        /*005a*/ 	.short	(.L_23 - .L_22)
.L_22:
        /*005c*/ 	.word	0x00000000
        /*0060*/ 	.short	0x0001
        /*0062*/ 	.short	0x0008
        /*0064*/ 	.byte	0x00, 0xf4, 0x21, 0x00


	//----- nvinfo : EIATTR_KPARAM_INFO
	.align		4
.L_23:
        /*0068*/ 	.byte	0x04, 0x17
        /*006a*/ 	.short	(.L_25 - .L_24)
.L_24:
        /*006c*/ 	.word	0x00000000
        /*0070*/ 	.short	0x0000
        /*0072*/ 	.short	0x0000
        /*0074*/ 	.byte	0x00, 0xf4, 0x21, 0x00


	//----- nvinfo : EIATTR_SPARSE_MMA_MASK
	.align		4
.L_25:
        /*0078*/ 	.byte	0x03, 0x50
        /*007a*/ 	.short	0x0000


	//----- nvinfo : EIATTR_MAXREG_COUNT
	.align		4
        /*007c*/ 	.byte	0x03, 0x1b
        /*007e*/ 	.short	0x00ff


	//----- nvinfo : EIATTR_EXIT_INSTR_OFFSETS
	.align		4
        /*0080*/ 	.byte	0x04, 0x1c
        /*0082*/ 	.short	(.L_27 - .L_26)


	//   ....[0]....
.L_26:
        /*0084*/ 	.word	0x000002d0


	//   ....[1]....
        /*0088*/ 	.word	0x000002f0


	//----- nvinfo : EIATTR_REQNTID
	.align		4
.L_27:
        /*008c*/ 	.byte	0x04, 0x10
        /*008e*/ 	.short	(.L_29 - .L_28)
.L_28:
        /*0090*/ 	.word	0x00000080
        /*0094*/ 	.word	0x00000001
        /*0098*/ 	.word	0x00000001


	//----- nvinfo : EIATTR_CBANK_PARAM_SIZE
	.align		4
.L_29:
        /*009c*/ 	.byte	0x03, 0x19
        /*009e*/ 	.short	0x0034


	//----- nvinfo : EIATTR_PARAM_CBANK
	.align		4
        /*00a0*/ 	.byte	0x04, 0x0a
        /*00a2*/ 	.short	(.L_31 - .L_30)
	.align		4
.L_30:
        /*00a4*/ 	.word	index@(.nv.constant0.triton_poi_fused__native_batch_norm_legit_no_training_29)
        /*00a8*/ 	.short	0x0210
        /*00aa*/ 	.short	0x0034


	//----- nvinfo : EIATTR_SW_WAR
	.align		4
.L_31:
        /*00ac*/ 	.byte	0x04, 0x36
        /*00ae*/ 	.short	(.L_33 - .L_32)
.L_32:
        /*00b0*/ 	.word	0x00000008
.L_33:


//--------------------- .nv.callgraph             --------------------------
	.section	.nv.callgraph,"",@"SHT_CUDA_CALLGRAPH"
	.align	4
	.sectionentsize	8
	.align		4
        /*0000*/ 	.word	0x00000000
	.align		4
        /*0004*/ 	.word	0xffffffff
	.align		4
        /*0008*/ 	.word	0x00000000
	.align		4
        /*000c*/ 	.word	0xfffffffe
	.align		4
        /*0010*/ 	.word	0x00000000
	.align		4
        /*0014*/ 	.word	0xfffffffd
	.align		4
        /*0018*/ 	.word	0x00000000
	.align		4
        /*001c*/ 	.word	0xfffffffc


//--------------------- .nv.constant4             --------------------------
	.section	.nv.constant4,"a",@progbits
	.align	8
	.align		8
.nv.constant4:
        /*0000*/ 	.dword	_$_str
	.align		8
        /*0008*/ 	.dword	_$_str_$_2


//--------------------- .text.triton_poi_fused__native_batch_norm_legit_no_training_29 --------------------------
	.section	.text.triton_poi_fused__native_batch_norm_legit_no_training_29,"ax",@progbits
	.align	128
        .global         triton_poi_fused__native_batch_norm_legit_no_training_29
        .type           triton_poi_fused__native_batch_norm_legit_no_training_29,@function
        .size           triton_poi_fused__native_batch_norm_legit_no_training_29,(.L_x_1 - triton_poi_fused__native_batch_norm_legit_no_training_29)
        .other          triton_poi_fused__native_batch_norm_legit_no_training_29,@"STO_CUDA_ENTRY STV_DEFAULT"
triton_poi_fused__native_batch_norm_legit_no_training_29:
.text.triton_poi_fused__native_batch_norm_legit_no_training_29:
[----:B------:R-:W0:Y:S01]  /*0000*/  LDC R1, c[0x0][0x28] ;  /* 0x00000a00ff017b82 */ /* 0x000e220000000800 */
[----:B------:R-:W1:Y:S07]  /*0010*/  S2R R0, SR_TID.X ;  /* 0x0000000000007919 */ /* 0x000e6e0000002100 */
[----:B------:R-:W2:Y:S01]  /*0020*/  LDC.64 R8, c[0x0][0x220] ;  /* 0x00008800ff087b82 */ /* 0x000ea20000000a00 */
[----:B------:R-:W-:Y:S01]  /*0030*/  HFMA2.MMA R14, -RZ, RZ, 0, 0 ;  /* 0x00000000ff0e7435 */ /* 0x000fe200000001ff */
[----:B------:R-:W-:Y:S01]  /*0040*/  ULDC.64 UR4, c[0x0][0x208] ;  /* 0x0000820000047ab9 */ /* 0x000fe20000000a00 */
[----:B------:R-:W3:Y:S05]  /*0050*/  S2R R3, SR_CTAID.X ;  /* 0x0000000000037919 */ /* 0x000eea0000002500 */
[----:B------:R-:W4:Y:S08]  /*0060*/  LDC.64 R4, c[0x0][0x210] ;  /* 0x00008400ff047b82 */ /* 0x000f300000000a00 */
[----:B------:R-:W5:Y:S08]  /*0070*/  LDC.64 R6, c[0x0][0x218] ;  /* 0x00008600ff067b82 */ /* 0x000f700000000a00 */
[----:B------:R-:W5:Y:S01]  /*0080*/  LDC.64 R10, c[0x0][0x228] ;  /* 0x00008a00ff0a7b82 */ /* 0x000f620000000a00 */
[----:B-1----:R-:W-:-:S07]  /*0090*/  LOP3.LUT R0, R0, 0x7f, RZ, 0xc0, !PT ;  /* 0x0000007f00007812 */ /* 0x002fce00078ec0ff */
[----:B------:R-:W1:Y:S01]  /*00a0*/  LDC.64 R12, c[0x0][0x230] ;  /* 0x00008c00ff0c7b82 */ /* 0x000e620000000a00 */
[----:B---3--:R-:W-:-:S04]  /*00b0*/  LEA R0, R3, R0, 0x7 ;  /* 0x0000000003007211 */ /* 0x008fc800078e38ff */
[C---:B------:R-:W-:Y:S01]  /*00c0*/  ISETP.GE.AND P2, PT, R0.reuse, 0x1400, PT ;  /* 0x000014000000780c */ /* 0x040fe20003f46270 */
[----:B------:R-:W-:-:S05]  /*00d0*/  IMAD.HI R2, R0, 0x66666667, RZ ;  /* 0x6666666700027827 */ /* 0x000fca00078e02ff */
[----:B------:R-:W-:-:S04]  /*00e0*/  SHF.R.U32.HI R3, RZ, 0x1f, R2 ;  /* 0x0000001fff037819 */ /* 0x000fc80000011602 */
[----:B------:R-:W-:-:S05]  /*00f0*/  LEA.HI.SX32 R3, R2, R3, 0x19 ;  /* 0x0000000302037211 */ /* 0x000fca00078fcaff */
[----:B------:R-:W-:-:S04]  /*0100*/  IMAD R15, R3, -0x140, R0 ;  /* 0xfffffec0030f7824 */ /* 0x000fc800078e0200 */
[----:B--2---:R-:W-:-:S05]  /*0110*/  IMAD.WIDE R8, R15, 0x4, R8 ;  /* 0x000000040f087825 */ /* 0x004fca00078e0208 */
[----:B------:R2:W3:Y:S01]  /*0120*/  @!P2 LDG.E.EL R14, desc[UR4][R8.64] ;  /* 0x00000004080ea981 */ /* 0x0004e2000c2e1900 */
[----:B------:R-:W-:Y:S01]  /*0130*/  CS2R R2, SRZ ;  /* 0x0000000000027805 */ /* 0x000fe2000001ff00 */
[----:B----4-:R-:W-:-:S04]  /*0140*/  IMAD.WIDE R4, R0, 0x4, R4 ;  /* 0x0000000400047825 */ /* 0x010fc800078e0204 */
[C---:B-----5:R-:W-:Y:S01]  /*0150*/  IMAD.WIDE R6, R15.reuse, 0x4, R6 ;  /* 0x000000040f067825 */ /* 0x060fe200078e0206 */
[----:B------:R4:W5:Y:S03]  /*0160*/  @!P2 LDG.E R2, desc[UR4][R4.64] ;  /* 0x000000040402a981 */ /* 0x000966000c1e1900 */
[C---:B0-2---:R-:W-:Y:S01]  /*0170*/  IMAD.WIDE R8, R15.reuse, 0x4, R10 ;  /* 0x000000040f087825 */ /* 0x045fe200078e020a */
[----:B------:R0:W5:Y:S03]  /*0180*/  @!P2 LDG.E.EL R3, desc[UR4][R6.64] ;  /* 0x000000040603a981 */ /* 0x000166000c2e1900 */
[----:B-1----:R-:W-:Y:S01]  /*0190*/  IMAD.WIDE R10, R15, 0x4, R12 ;  /* 0x000000040f0a7825 */ /* 0x002fe200078e020c */
[----:B------:R-:W-:Y:S01]  /*01a0*/  CS2R R12, SRZ ;  /* 0x00000000000c7805 */ /* 0x000fe2000001ff00 */
[----:B----4-:R-:W1:Y:S05]  /*01b0*/  LDC.64 R4, c[0x0][0x238] ;  /* 0x00008e00ff047b82 */ /* 0x010e6a0000000a00 */
[----:B------:R-:W2:Y:S04]  /*01c0*/  @!P2 LDG.E.EL R12, desc[UR4][R8.64] ;  /* 0x00000004080ca981 */ /* 0x000ea8000c2e1900 */
[----:B------:R-:W2:Y:S01]  /*01d0*/  @!P2 LDG.E.EL R13, desc[UR4][R10.64] ;  /* 0x000000040a0da981 */ /* 0x000ea2000c2e1900 */
[----:B0-----:R-:W-:Y:S01]  /*01e0*/  MOV R6, 0x3e800000 ;  /* 0x3e80000000067802 */ /* 0x001fe20000000f00 */
[----:B---3--:R-:W-:-:S04]  /*01f0*/  FADD R14, R14, 9.9999997473787516356e-06 ;  /* 0x3727c5ac0e0e7421 */ /* 0x008fc80000000000 */
[----:B------:R-:W0:Y:S01]  /*0200*/  MUFU.SQRT R15, R14 ;  /* 0x0000000e000f7308 */ /* 0x000e220000002000 */
[----:B-----5:R-:W-:Y:S01]  /*0210*/  FADD R2, -R3, R2 ;  /* 0x0000000203027221 */ /* 0x020fe20000000100 */
[C---:B0-----:R-:W-:Y:S02]  /*0220*/  FSETP.GT.AND P0, PT, R15.reuse, 8.50705917302346158658e+37, PT ;  /* 0x7e8000000f00780b */ /* 0x041fe40003f04000 */
[----:B------:R-:W-:Y:S02]  /*0230*/  FSETP.GEU.AND P1, PT, R15, 1.175494350822287508e-38, PT ;  /* 0x008000000f00780b */ /* 0x000fe40003f2e000 */
[----:B------:R-:W-:-:S09]  /*0240*/  FSEL R6, R6, 1, P0 ;  /* 0x3f80000006067808 */ /* 0x000fd20000000000 */
[----:B------:R-:W-:Y:S02]  /*0250*/  @P0 FMUL R15, R15, 0.25 ;  /* 0x3e8000000f0f0820 */ /* 0x000fe40000400000 */
[----:B------:R-:W-:Y:S02]  /*0260*/  @!P1 FMUL R6, R6, 16777216 ;  /* 0x4b80000006069820 */ /* 0x000fe40000400000 */
[----:B------:R-:W-:-:S06]  /*0270*/  @!P1 FMUL R15, R15, 16777216 ;  /* 0x4b8000000f0f9820 */ /* 0x000fcc0000400000 */
[----:B------:R-:W0:Y:S02]  /*0280*/  MUFU.RCP R15, R15 ;  /* 0x0000000f000f7308 */ /* 0x000e240000001000 */
[----:B0-----:R-:W-:-:S04]  /*0290*/  FMUL R3, R15, R6 ;  /* 0x000000060f037220 */ /* 0x001fc80000400000 */
[----:B------:R-:W-:Y:S01]  /*02a0*/  FMUL R6, R2, R3 ;  /* 0x0000000302067220 */ /* 0x000fe20000400000 */
[----:B-1----:R-:W-:-:S04]  /*02b0*/  IMAD.WIDE R2, R0, 0x4, R4 ;  /* 0x0000000400027825 */ /* 0x002fc800078e0204 */
[----:B--2---:R-:W-:Y:S01]  /*02c0*/  FFMA R13, R6, R12, R13 ;  /* 0x0000000c060d7223 */ /* 0x004fe2000000000d */
[----:B------:R-:W-:Y:S06]  /*02d0*/  @P2 EXIT ;  /* 0x000000000000294d */ /* 0x000fec0003800000 */
[----:B------:R-:W-:Y:S01]  /*02e0*/  STG.E desc[UR4][R2.64], R13 ;  /* 0x0000000d02007986 */ /* 0x000fe2000c101904 */
[----:B------:R-:W-:Y:S05]  /*02f0*/  EXIT ;  /* 0x000000000000794d */ /* 0x000fea0003800000 */
.L_x_0:
[----:B------:R-:W-:-:S00]  /*0300*/  BRA `(.L_x_0) ;  /* 0xfffffffc00fc7947 */ /* 0x000fc0000383ffff */
[----:B------:R-:W-:-:S00]  /*0310*/  NOP ;  /* 0x0000000000007918 */ /* 0x000fc00000000000 */
        /* <DEDUP_REMOVED lines=14> */
.L_x_1:


//--------------------- .nv.global.init           --------------------------
	.section	.nv.global.init,"aw",@progbits
.nv.global.init:
	.type		_$_str,@object
	.size		_$_str,(_$_str_$_2 - _$_str)
_$_str:
        /*0000*/ 	.byte	0x5f, 0x5f, 0x43, 0x55, 0x44, 0x41, 0x5f, 0x46, 0x54, 0x5a, 0x00
	.type		_$_str_$_2,@object
	.size		_$_str_$_2,(.L_1 - _$_str_$_2)
_$_str_$_2:
        /*000b*/ 	.byte	0x5f, 0x5f, 0x43, 0x55, 0x44, 0x41, 0x5f, 0x50, 0x52, 0x45, 0x43, 0x5f, 0x53, 0x51, 0x52, 0x54
        /*001b*/ 	.byte	0x00
.L_1:


//--------------------- .nv.constant0.triton_poi_fused__native_batch_norm_legit_no_training_29 --------------------------
	.section	.nv.constant0.triton_poi_fused__native_batch_norm_legit_no_training_29,"a",@progbits
	.sectionflags	@""
	.align	4
.nv.constant0.triton_poi_fused__native_batch_norm_legit_no_training_29:
	.zero		580
